	.headerflags	@"EF_CUDA_TEXMODE_UNIFIED EF_CUDA_64BIT_ADDRESS EF_CUDA_ACCELERATORS EF_CUDA_SM90 EF_CUDA_VIRTUAL_SM(EF_CUDA_SM90)"
	.elftype	@"ET_EXEC"


//--------------------- .nv.info                  --------------------------
	.section	.nv.info,"",@"SHT_CUDA_INFO"
	.align	4


	//----- nvinfo : EIATTR_REGCOUNT
	.align		4
        /*0000*/ 	.byte	0x04, 0x2f
        /*0002*/ 	.short	(.L_1 - .L_0)
	.align		4
.L_0:
        /*0004*/ 	.word	index@(triton_poi_fused__to_copy_2)
        /*0008*/ 	.word	0x00000008


	//----- nvinfo : EIATTR_MIN_STACK_SIZE
	.align		4
.L_1:
        /*000c*/ 	.byte	0x04, 0x12
        /*000e*/ 	.short	(.L_3 - .L_2)
	.align		4
.L_2:
        /*0010*/ 	.word	index@(triton_poi_fused__to_copy_2)
        /*0014*/ 	.word	0x00000000


	//----- nvinfo : EIATTR_FRAME_SIZE
	.align		4
.L_3:
        /*0018*/ 	.byte	0x04, 0x11
        /*001a*/ 	.short	(.L_5 - .L_4)
	.align		4
.L_4:
        /*001c*/ 	.word	index@(triton_poi_fused__to_copy_2)
        /*0020*/ 	.word	0x00000000


	//----- nvinfo : EIATTR_MIN_STACK_SIZE
	.align		4
.L_5:
        /*0024*/ 	.byte	0x04, 0x12
        /*0026*/ 	.short	(.L_7 - .L_6)
	.align		4
.L_6:
        /*0028*/ 	.word	index@(triton_poi_fused__to_copy_2)
        /*002c*/ 	.word	0x00000000
.L_7:


//--------------------- .nv.info.triton_poi_fused__to_copy_2 --------------------------
	.section	.nv.info.triton_poi_fused__to_copy_2,"",@"SHT_CUDA_INFO"
	.sectionflags	@""
	.align	4


	//----- nvinfo : EIATTR_CUDA_API_VERSION
	.align		4
        /*0000*/ 	.byte	0x04, 0x37
        /*0002*/ 	.short	(.L_9 - .L_8)
.L_8:
        /*0004*/ 	.word	0x0000007c


	//----- nvinfo : EIATTR_KPARAM_INFO
	.align		4
.L_9:
        /*0008*/ 	.byte	0x04, 0x17
        /*000a*/ 	.short	(.L_11 - .L_10)
.L_10:
        /*000c*/ 	.word	0x00000000
        /*0010*/ 	.short	0x0001
        /*0012*/ 	.short	0x0008
        /*0014*/ 	.byte	0x00, 0xf0, 0x11, 0x00


	//----- nvinfo : EIATTR_KPARAM_INFO
	.align		4
.L_11:
        /*0018*/ 	.byte	0x04, 0x17
        /*001a*/ 	.short	(.L_13 - .L_12)
.L_12:
        /*001c*/ 	.word	0x00000000
        /*0020*/ 	.short	0x0000
        /*0022*/ 	.short	0x0000
        /*0024*/ 	.byte	0x00, 0xf4, 0x21, 0x00


	//----- nvinfo : EIATTR_SPARSE_MMA_MASK
	.align		4
.L_13:
        /*0028*/ 	.byte	0x03, 0x50
        /*002a*/ 	.short	0x0000


	//----- nvinfo : EIATTR_MAXREG_COUNT
	.align		4
        /*002c*/ 	.byte	0x03, 0x1b
        /*002e*/ 	.short	0x00ff


	//----- nvinfo : EIATTR_EXIT_INSTR_OFFSETS
	.align		4
        /*0030*/ 	.byte	0x04, 0x1c
        /*0032*/ 	.short	(.L_15 - .L_14)


	//   ....[0]....
.L_14:
        /*0034*/ 	.word	0x000000d0


	//   ....[1]....
        /*0038*/ 	.word	0x00000100


	//----- nvinfo : EIATTR_REQNTID
	.align		4
.L_15:
        /*003c*/ 	.byte	0x04, 0x10
        /*003e*/ 	.short	(.L_17 - .L_16)
.L_16:
        /*0040*/ 	.word	0x00000020
        /*0044*/ 	.word	0x00000001
        /*0048*/ 	.word	0x00000001


	//----- nvinfo : EIATTR_CBANK_PARAM_SIZE
	.align		4
.L_17:
        /*004c*/ 	.byte	0x03, 0x19
        /*004e*/ 	.short	0x000c


	//----- nvinfo : EIATTR_PARAM_CBANK
	.align		4
        /*0050*/ 	.byte	0x04, 0x0a
        /*0052*/ 	.short	(.L_19 - .L_18)
	.align		4
.L_18:
        /*0054*/ 	.word	index@(.nv.constant0.triton_poi_fused__to_copy_2)
        /*0058*/ 	.short	0x0210
        /*005a*/ 	.short	0x000c


	//----- nvinfo : EIATTR_SW_WAR
	.align		4
.L_19:
        /*005c*/ 	.byte	0x04, 0x36
        /*005e*/ 	.short	(.L_21 - .L_20)
.L_20:
        /*0060*/ 	.word	0x00000008
.L_21:


//--------------------- .nv.callgraph             --------------------------
	.section	.nv.callgraph,"",@"SHT_CUDA_CALLGRAPH"
	.align	4
	.sectionentsize	8
	.align		4
        /*0000*/ 	.word	0x00000000
	.align		4
        /*0004*/ 	.word	0xffffffff
	.align		4
        /*0008*/ 	.word	0x00000000
	.align		4
        /*000c*/ 	.word	0xfffffffe
	.align		4
        /*0010*/ 	.word	0x00000000
	.align		4
        /*0014*/ 	.word	0xfffffffd
	.align		4
        /*0018*/ 	.word	0x00000000
	.align		4
        /*001c*/ 	.word	0xfffffffc


//--------------------- .text.triton_poi_fused__to_copy_2 --------------------------
	.section	.text.triton_poi_fused__to_copy_2,"ax",@progbits
	.align	128
        .global         triton_poi_fused__to_copy_2
        .type           triton_poi_fused__to_copy_2,@function
        .size           triton_poi_fused__to_copy_2,(.L_x_1 - triton_poi_fused__to_copy_2)
        .other          triton_poi_fused__to_copy_2,@"STO_CUDA_ENTRY STV_DEFAULT"
triton_poi_fused__to_copy_2:
.text.triton_poi_fused__to_copy_2:
[----:B------:R-:W0:Y:S02]  /*0000*/  LDC R1, c[0x0][0x28] ;  /* 0x00000a00ff017b82 */ /* 0x000e240000000800 */
[----:B------:R-:W1:Y:S01]  /*0010*/  S2R R0, SR_TID.X ;  /* 0x0000000000007919 */ /* 0x000e620000002100 */
[----:B------:R-:W2:Y:S01]  /*0020*/  LDC.64 R2, c[0x0][0x210] ;  /* 0x00008400ff027b82 */ /* 0x000ea20000000a00 */
[----:B------:R-:W3:Y:S01]  /*0030*/  S2R R5, SR_CTAID.X ;  /* 0x0000000000057919 */ /* 0x000ee20000002500 */
[----:B-1----:R-:W-:-:S05]  /*0040*/  LOP3.LUT R0, R0, 0x1f, RZ, 0xc0, !PT ;  /* 0x0000001f00007812 */ /* 0x002fca00078ec0ff */
[----:B---3--:R-:W-:-:S04]  /*0050*/  IMAD R5, R5, 0x20, R0 ;  /* 0x0000002005057824 */ /* 0x008fc800078e0200 */
[C---:B--2---:R-:W-:Y:S01]  /*0060*/  IMAD.WIDE R2, R5.reuse, 0x8, R2 ;  /* 0x0000000805027825 */ /* 0x044fe200078e0202 */
[----:B------:R-:W-:Y:S02]  /*0070*/  I2FP.F32.S32 R0, R5 ;  /* 0x0000000500007245 */ /* 0x000fe40000201400 */
[----:B------:R-:W-:-:S03]  /*0080*/  ISETP.GE.AND P0, PT, R5, 0x20, PT ;  /* 0x000000200500780c */ /* 0x000fc60003f06270 */
[----:B------:R-:W-:-:S05]  /*0090*/  FMUL R0, R0, 0.48387095332145690918 ;  /* 0x3ef7bdef00007820 */ /* 0x000fca0000400000 */
[----:B------:R-:W-:-:S04]  /*00a0*/  FMNMX R0, RZ, R0, !PT ;  /* 0x00000000ff007209 */ /* 0x000fc80007800000 */
[----:B------:R-:W1:Y:S02]  /*00b0*/  F2I.TRUNC.NTZ R4, R0 ;  /* 0x0000000000047305 */ /* 0x000e64000020f100 */
[----:B-1----:R-:W-:Y:S01]  /*00c0*/  SHF.R.S32.HI R5, RZ, 0x1f, R4 ;  /* 0x0000001fff057819 */ /* 0x002fe20000011404 */
[----:B------:R-:W-:Y:S06]  /*00d0*/  @P0 EXIT ;  /* 0x000000000000094d */ /* 0x000fec0003800000 */
[----:B------:R-:W-:Y:S02]  /*00e0*/  ULDC.64 UR4, c[0x0][0x208] ;  /* 0x0000820000047ab9 */ /* 0x000fe40000000a00 */
[----:B------:R-:W-:Y:S01]  /*00f0*/  STG.E.64 desc[UR4][R2.64], R4 ;  /* 0x0000000402007986 */ /* 0x000fe2000c101b04 */
[----:B------:R-:W-:Y:S05]  /*0100*/  EXIT ;  /* 0x000000000000794d */ /* 0x000fea0003800000 */
.L_x_0:
[----:B------:R-:W-:-:S00]  /*0110*/  BRA `(.L_x_0) ;  /* 0xfffffffc00fc7947 */ /* 0x000fc0000383ffff */
[----:B------:R-:W-:-:S00]  /*0120*/  NOP ;  /* 0x0000000000007918 */ /* 0x000fc00000000000 */
        /* <DEDUP_REMOVED lines=13> */
.L_x_1:


//--------------------- .nv.constant0.triton_poi_fused__to_copy_2 --------------------------
	.section	.nv.constant0.triton_poi_fused__to_copy_2,"a",@progbits
	.sectionflags	@""
	.align	4
.nv.constant0.triton_poi_fused__to_copy_2:
	.zero		540
